//
// Generated by NVIDIA NVVM Compiler
//
// Compiler Build ID: CL-36424714
// Cuda compilation tools, release 13.0, V13.0.88
// Based on NVVM 20.0.0
//

.version 9.0
.target sm_100
.address_size 64

	// .globl	_Z11convolutionPfS_ii
.const .align 4 .b8 M[36];
// _ZZ11convolutionPfS_iiE4N_ds has been demoted

.visible .entry _Z11convolutionPfS_ii(
	.param .u64 .ptr .align 1 _Z11convolutionPfS_ii_param_0,
	.param .u64 .ptr .align 1 _Z11convolutionPfS_ii_param_1,
	.param .u32 _Z11convolutionPfS_ii_param_2,
	.param .u32 _Z11convolutionPfS_ii_param_3
)
{
	.reg .pred 	%p<12>;
	.reg .b32 	%r<21>;
	.reg .b32 	%f<29>;
	.reg .b64 	%rd<12>;
	// demoted variable
	.shared .align 4 .b8 _ZZ11convolutionPfS_iiE4N_ds[1296];
	ld.param.u64 	%rd1, [_Z11convolutionPfS_ii_param_0];
	ld.param.u64 	%rd2, [_Z11convolutionPfS_ii_param_1];
	ld.param.u32 	%r6, [_Z11convolutionPfS_ii_param_2];
	ld.param.u32 	%r7, [_Z11convolutionPfS_ii_param_3];
	mov.u32 	%r1, %tid.x;
	mov.u32 	%r2, %tid.y;
	mov.u32 	%r8, %ctaid.y;
	shl.b32 	%r9, %r8, 4;
	add.s32 	%r3, %r9, %r2;
	mov.u32 	%r10, %ctaid.x;
	shl.b32 	%r11, %r10, 4;
	add.s32 	%r4, %r11, %r1;
	setp.eq.s32 	%p1, %r3, 0;
	setp.gt.s32 	%p2, %r3, %r7;
	or.pred  	%p3, %p1, %p2;
	setp.lt.s32 	%p4, %r4, 1;
	or.pred  	%p5, %p4, %p3;
	setp.gt.s32 	%p6, %r4, %r6;
	mov.u32 	%r12, _ZZ11convolutionPfS_iiE4N_ds;
	mad.lo.s32 	%r13, %r2, 72, %r12;
	shl.b32 	%r14, %r1, 2;
	add.s32 	%r5, %r13, %r14;
	or.pred  	%p7, %p6, %p5;
	@%p7 bra 	$L__BB0_2;
	cvta.to.global.u64 	%rd3, %rd1;
	add.s32 	%r16, %r3, -1;
	mul.lo.s32 	%r17, %r6, %r16;
	cvt.s64.s32 	%rd4, %r17;
	cvt.u64.u32 	%rd5, %r4;
	add.s64 	%rd6, %rd5, %rd4;
	shl.b64 	%rd7, %rd6, 2;
	add.s64 	%rd8, %rd3, %rd7;
	ld.global.f32 	%f2, [%rd8+-4];
	st.shared.f32 	[%r5], %f2;
	bra.uni 	$L__BB0_3;
$L__BB0_2:
	mov.b32 	%r15, 0;
	st.shared.u32 	[%r5], %r15;
$L__BB0_3:
	bar.sync 	0;
	or.b32  	%r18, %r2, %r1;
	and.b32  	%r19, %r18, 1008;
	setp.ne.s32 	%p8, %r19, 0;
	@%p8 bra 	$L__BB0_6;
	ld.shared.f32 	%f3, [%r5];
	ld.const.f32 	%f4, [M];
	fma.rn.f32 	%f5, %f3, %f4, 0f00000000;
	ld.shared.f32 	%f6, [%r5+4];
	ld.const.f32 	%f7, [M+4];
	fma.rn.f32 	%f8, %f6, %f7, %f5;
	ld.shared.f32 	%f9, [%r5+8];
	ld.const.f32 	%f10, [M+8];
	fma.rn.f32 	%f11, %f9, %f10, %f8;
	ld.shared.f32 	%f12, [%r5+72];
	ld.const.f32 	%f13, [M+12];
	fma.rn.f32 	%f14, %f12, %f13, %f11;
	ld.shared.f32 	%f15, [%r5+76];
	ld.const.f32 	%f16, [M+16];
	fma.rn.f32 	%f17, %f15, %f16, %f14;
	ld.shared.f32 	%f18, [%r5+80];
	ld.const.f32 	%f19, [M+20];
	fma.rn.f32 	%f20, %f18, %f19, %f17;
	ld.shared.f32 	%f21, [%r5+144];
	ld.const.f32 	%f22, [M+24];
	fma.rn.f32 	%f23, %f21, %f22, %f20;
	ld.shared.f32 	%f24, [%r5+148];
	ld.const.f32 	%f25, [M+28];
	fma.rn.f32 	%f26, %f24, %f25, %f23;
	ld.shared.f32 	%f27, [%r5+152];
	ld.const.f32 	%f28, [M+32];
	fma.rn.f32 	%f1, %f27, %f28, %f26;
	setp.ge.s32 	%p9, %r3, %r7;
	setp.ge.s32 	%p10, %r4, %r6;
	or.pred  	%p11, %p10, %p9;
	@%p11 bra 	$L__BB0_6;
	mad.lo.s32 	%r20, %r6, %r3, %r4;
	cvta.to.global.u64 	%rd9, %rd2;
	mul.wide.s32 	%rd10, %r20, 4;
	add.s64 	%rd11, %rd9, %rd10;
	st.global.f32 	[%rd11], %f1;
$L__BB0_6:
	ret;

}


// ===== COMPILED SASS (sm_100) =====

	.target	sm_100

	.elftype	@"ET_EXEC"


//--------------------- .note.nv.tkinfo           --------------------------
	.section	.note.nv.tkinfo,"",@"SHT_NOTE"
	.sectionflags	@"SHF_NOTE_NV_TKINFO"
	.tkinfo
        /*0018*/ 	.word	0x00000002
        /*0030*/ 	.string	""
        /*0030*/ 	.string	"ptxas"
        /*0030*/ 	.string	"Cuda compilation tools, release 13.0, V13.0.88"
        /*0030*/ 	.string	"Build cuda_13.0.r13.0/compiler.36424714_0"
        /*0030*/ 	.string	"-arch sm_100 -m 64 "



//--------------------- .note.nv.cuinfo           --------------------------
	.section	.note.nv.cuinfo,"",@"SHT_NOTE"
	.sectionflags	@"SHF_NOTE_NV_CUINFO"
        /*0018*/ 	.short	0x0002
        /*001a*/ 	.short	0x0064
        /*001c*/ 	.short	0x0082
	.zero		2


//--------------------- .nv.info                  --------------------------
	.section	.nv.info,"",@"SHT_CUDA_INFO"
	.align	4


	//----- nvinfo : EIATTR_REGCOUNT
	.align		4
        /*0000*/ 	.byte	0x04, 0x2f
        /*0002*/ 	.short	(.L_2 - .L_1)
	.align		4
.L_1:
        /*0004*/ 	.word	index@(_Z11convolutionPfS_ii)
        /*0008*/ 	.word	0x00000016


	//----- nvinfo : EIATTR_FRAME_SIZE
	.align		4
.L_2:
        /*000c*/ 	.byte	0x04, 0x11
        /*000e*/ 	.short	(.L_4 - .L_3)
	.align		4
.L_3:
        /*0010*/ 	.word	index@(_Z11convolutionPfS_ii)
        /*0014*/ 	.word	0x00000000


	//----- nvinfo : EIATTR_MIN_STACK_SIZE
	.align		4
.L_4:
        /*0018*/ 	.byte	0x04, 0x12
        /*001a*/ 	.short	(.L_6 - .L_5)
	.align		4
.L_5:
        /*001c*/ 	.word	index@(_Z11convolutionPfS_ii)
        /*0020*/ 	.word	0x00000000
.L_6:


//--------------------- .nv.compat                --------------------------
	.section	.nv.compat,"",@"SHT_CUDA_COMPAT_INFO"
	.align	4
        /*0000*/ 	.byte	0x02, 0x09, 0x00, 0x00, 0x02, 0x02, 0x01, 0x00, 0x02, 0x05, 0x05, 0x00, 0x03, 0x07, 0x01, 0x01
        /*0010*/ 	.byte	0x02, 0x03, 0x00, 0x00, 0x02, 0x06, 0x01, 0x00, 0x04, 0x0b, 0x08, 0x00, 0x09, 0x00, 0x00, 0x00
        /*0020*/ 	.byte	0x00, 0x00, 0x00, 0x00


//--------------------- .nv.info._Z11convolutionPfS_ii --------------------------
	.section	.nv.info._Z11convolutionPfS_ii,"",@"SHT_CUDA_INFO"
	.sectionflags	@""
	.align	4


	//----- nvinfo : EIATTR_CUDA_API_VERSION
	.align		4
        /*0000*/ 	.byte	0x04, 0x37
        /*0002*/ 	.short	(.L_8 - .L_7)
.L_7:
        /*0004*/ 	.word	0x00000082


	//----- nvinfo : EIATTR_KPARAM_INFO
	.align		4
.L_8:
        /*0008*/ 	.byte	0x04, 0x17
        /*000a*/ 	.short	(.L_10 - .L_9)
.L_9:
        /*000c*/ 	.word	0x00000000
        /*0010*/ 	.short	0x0003
        /*0012*/ 	.short	0x0014
        /*0014*/ 	.byte	0x00, 0xf0, 0x11, 0x00


	//----- nvinfo : EIATTR_KPARAM_INFO
	.align		4
.L_10:
        /*0018*/ 	.byte	0x04, 0x17
        /*001a*/ 	.short	(.L_12 - .L_11)
.L_11:
        /*001c*/ 	.word	0x00000000
        /*0020*/ 	.short	0x0002
        /*0022*/ 	.short	0x0010
        /*0024*/ 	.byte	0x00, 0xf0, 0x11, 0x00


	//----- nvinfo : EIATTR_KPARAM_INFO
	.align		4
.L_12:
        /*0028*/ 	.byte	0x04, 0x17
        /*002a*/ 	.short	(.L_14 - .L_13)
.L_13:
        /*002c*/ 	.word	0x00000000
        /*0030*/ 	.short	0x0001
        /*0032*/ 	.short	0x0008
        /*0034*/ 	.byte	0x00, 0xf5, 0x21, 0x00


	//----- nvinfo : EIATTR_KPARAM_INFO
	.align		4
.L_14:
        /*0038*/ 	.byte	0x04, 0x17
        /*003a*/ 	.short	(.L_16 - .L_15)
.L_15:
        /*003c*/ 	.word	0x00000000
        /*0040*/ 	.short	0x0000
        /*0042*/ 	.short	0x0000
        /*0044*/ 	.byte	0x00, 0xf5, 0x21, 0x00


	//----- nvinfo : EIATTR_SPARSE_MMA_MASK
	.align		4
.L_16:
        /*0048*/ 	.byte	0x03, 0x50
        /*004a*/ 	.short	0x0000


	//----- nvinfo : EIATTR_MAXREG_COUNT
	.align		4
        /*004c*/ 	.byte	0x03, 0x1b
        /*004e*/ 	.short	0x00ff


	//----- nvinfo : EIATTR_NUM_BARRIERS
	.align		4
        /*0050*/ 	.byte	0x02, 0x4c
        /*0052*/ 	.byte	0x01
	.zero		1


	//----- nvinfo : EIATTR_MERCURY_ISA_VERSION
	.align		4
        /*0054*/ 	.byte	0x03, 0x5f
        /*0056*/ 	.short	0x0101


	//----- nvinfo : EIATTR_VRC_CTA_INIT_COUNT
	.align		4
        /*0058*/ 	.byte	0x02, 0x4a
	.zero		1
	.zero		1


	//----- nvinfo : EIATTR_EXIT_INSTR_OFFSETS
	.align		4
        /*005c*/ 	.byte	0x04, 0x1c
        /*005e*/ 	.short	(.L_18 - .L_17)


	//   ....[0]....
.L_17:
        /*0060*/ 	.word	0x000001e0


	//   ....[1]....
        /*0064*/ 	.word	0x00000360


	//   ....[2]....
        /*0068*/ 	.word	0x000003b0


	//----- nvinfo : EIATTR_CBANK_PARAM_SIZE
	.align		4
.L_18:
        /*006c*/ 	.byte	0x03, 0x19
        /*006e*/ 	.short	0x0018


	//----- nvinfo : EIATTR_PARAM_CBANK
	.align		4
        /*0070*/ 	.byte	0x04, 0x0a
        /*0072*/ 	.short	(.L_20 - .L_19)
	.align		4
.L_19:
        /*0074*/ 	.word	index@(.nv.constant0._Z11convolutionPfS_ii)
        /*0078*/ 	.short	0x0380
        /*007a*/ 	.short	0x0018


	//----- nvinfo : EIATTR_SW_WAR
	.align		4
.L_20:
        /*007c*/ 	.byte	0x04, 0x36
        /*007e*/ 	.short	(.L_22 - .L_21)
.L_21:
        /*0080*/ 	.word	0x00000008
.L_22:


//--------------------- .nv.callgraph             --------------------------
	.section	.nv.callgraph,"",@"SHT_CUDA_CALLGRAPH"
	.align	4
	.sectionentsize	8
	.align		4
        /*0000*/ 	.word	0x00000000
	.align		4
        /*0004*/ 	.word	0xffffffff
	.align		4
        /*0008*/ 	.word	0x00000000
	.align		4
        /*000c*/ 	.word	0xfffffffe
	.align		4
        /*0010*/ 	.word	0x00000000
	.align		4
        /*0014*/ 	.word	0xfffffffd
	.align		4
        /*0018*/ 	.word	0x00000000
	.align		4
        /*001c*/ 	.word	0xfffffffc


//--------------------- .nv.constant3             --------------------------
	.section	.nv.constant3,"a",@progbits
	.align	4
.nv.constant3:
	.type		M,@object
	.size		M,(.L_0 - M)
M:
	.zero		36
.L_0:


//--------------------- .text._Z11convolutionPfS_ii --------------------------
	.section	.text._Z11convolutionPfS_ii,"ax",@progbits
	.align	128
        .global         _Z11convolutionPfS_ii
        .type           _Z11convolutionPfS_ii,@function
        .size           _Z11convolutionPfS_ii,(.L_x_1 - _Z11convolutionPfS_ii)
        .other          _Z11convolutionPfS_ii,@"STO_CUDA_ENTRY STV_DEFAULT"
_Z11convolutionPfS_ii:
.text._Z11convolutionPfS_ii:
[----:B------:R-:W-:Y:S01]  /*0000*/  LDC R1, c[0x0][0x37c] ;  /* 0x0000df00ff017b82 */ /* 0x000fe20000000800 */
[----:B------:R-:W0:Y:S01]  /*0010*/  S2R R6, SR_TID.Y ;  /* 0x0000000000067919 */ /* 0x000e220000002200 */
[----:B------:R-:W1:Y:S01]  /*0020*/  LDCU.64 UR6, c[0x0][0x390] ;  /* 0x00007200ff0677ac */ /* 0x000e620008000a00 */
[----:B------:R-:W0:Y:S01]  /*0030*/  S2R R3, SR_CTAID.Y ;  /* 0x0000000000037919 */ /* 0x000e220000002600 */
[----:B------:R-:W2:Y:S01]  /*0040*/  LDCU.64 UR4, c[0x0][0x358] ;  /* 0x00006b00ff0477ac */ /* 0x000ea20008000a00 */
[----:B------:R-:W3:Y:S01]  /*0050*/  S2R R9, SR_TID.X ;  /* 0x0000000000097919 */ /* 0x000ee20000002100 */
[----:B------:R-:W3:Y:S01]  /*0060*/  S2R R0, SR_CTAID.X ;  /* 0x0000000000007919 */ /* 0x000ee20000002500 */
[----:B0-----:R-:W-:-:S05]  /*0070*/  IMAD R2, R3, 0x10, R6 ;  /* 0x0000001003027824 */ /* 0x001fca00078e0206 */
[----:B-1----:R-:W-:Y:S01]  /*0080*/  ISETP.GT.AND P0, PT, R2, UR7, PT ;  /* 0x0000000702007c0c */ /* 0x002fe2000bf04270 */
[----:B---3--:R-:W-:-:S03]  /*0090*/  IMAD R3, R0, 0x10, R9 ;  /* 0x0000001000037824 */ /* 0x008fc600078e0209 */
[----:B------:R-:W-:-:S04]  /*00a0*/  ISETP.EQ.OR P0, PT, R2, RZ, P0 ;  /* 0x000000ff0200720c */ /* 0x000fc80000702670 */
[----:B------:R-:W-:-:S04]  /*00b0*/  ISETP.LT.OR P0, PT, R3, 0x1, P0 ;  /* 0x000000010300780c */ /* 0x000fc80000701670 */
[----:B------:R-:W-:-:S13]  /*00c0*/  ISETP.GT.OR P0, PT, R3, UR6, P0 ;  /* 0x0000000603007c0c */ /* 0x000fda0008704670 */
[----:B------:R-:W0:Y:S01]  /*00d0*/  @!P0 LDC.64 R10, c[0x0][0x380] ;  /* 0x0000e000ff0a8b82 */ /* 0x000e220000000a00 */
[----:B------:R-:W-:-:S05]  /*00e0*/  @!P0 IADD3 R0, PT, PT, R2, -0x1, RZ ;  /* 0xffffffff02008810 */ /* 0x000fca0007ffe0ff */
[----:B------:R-:W-:-:S05]  /*00f0*/  @!P0 IMAD R0, R0, UR6, RZ ;  /* 0x0000000600008c24 */ /* 0x000fca000f8e02ff */
[----:B------:R-:W-:-:S04]  /*0100*/  @!P0 IADD3 R5, P1, PT, R3, R0, RZ ;  /* 0x0000000003058210 */ /* 0x000fc80007f3e0ff */
[----:B------:R-:W-:Y:S02]  /*0110*/  @!P0 LEA.HI.X.SX32 R0, R0, RZ, 0x1, P1 ;  /* 0x000000ff00008211 */ /* 0x000fe400008f0eff */
[----:B0-----:R-:W-:-:S04]  /*0120*/  @!P0 LEA R4, P1, R5, R10, 0x2 ;  /* 0x0000000a05048211 */ /* 0x001fc800078210ff */
[----:B------:R-:W-:-:S06]  /*0130*/  @!P0 LEA.HI.X R5, R5, R11, R0, 0x2, P1 ;  /* 0x0000000b05058211 */ /* 0x000fcc00008f1400 */
[----:B--2---:R-:W2:Y:S01]  /*0140*/  @!P0 LDG.E R5, desc[UR4][R4.64+-0x4] ;  /* 0xfffffc0404058981 */ /* 0x004ea2000c1e1900 */
[----:B------:R-:W-:Y:S02]  /*0150*/  MOV R0, 0x400 ;  /* 0x0000040000007802 */ /* 0x000fe40000000f00 */
[----:B------:R-:W-:Y:S01]  /*0160*/  LOP3.LUT P1, RZ, R6, 0x3f0, R9, 0xc8, !PT ;  /* 0x000003f006ff7812 */ /* 0x000fe2000782c809 */
[----:B------:R-:W0:Y:S02]  /*0170*/  S2R R7, SR_CgaCtaId ;  /* 0x0000000000077919 */ /* 0x000e240000008800 */
[----:B0-----:R-:W-:-:S05]  /*0180*/  LEA R0, R7, R0, 0x18 ;  /* 0x0000000007007211 */ /* 0x001fca00078ec0ff */
[----:B------:R-:W-:-:S05]  /*0190*/  IMAD R0, R6, 0x48, R0 ;  /* 0x0000004806007824 */ /* 0x000fca00078e0200 */
[----:B------:R-:W-:-:S05]  /*01a0*/  LEA R6, R9, R0, 0x2 ;  /* 0x0000000009067211 */ /* 0x000fca00078e10ff */
[----:B--2---:R0:W-:Y:S04]  /*01b0*/  @!P0 STS [R6], R5 ;  /* 0x0000000506008388 */ /* 0x0041e80000000800 */
[----:B------:R0:W-:Y:S01]  /*01c0*/  @P0 STS [R6], RZ ;  /* 0x000000ff06000388 */ /* 0x0001e20000000800 */
[----:B------:R-:W-:Y:S06]  /*01d0*/  BAR.SYNC.DEFER_BLOCKING 0x0 ;  /* 0x0000000000007b1d */ /* 0x000fec0000010000 */
[----:B------:R-:W-:Y:S05]  /*01e0*/  @P1 EXIT ;  /* 0x000000000000194d */ /* 0x000fea0003800000 */
[----:B------:R-:W1:Y:S01]  /*01f0*/  LDS R0, [R6] ;  /* 0x0000000006007984 */ /* 0x000e620000000800 */
[----:B------:R-:W1:Y:S01]  /*0200*/  LDCU.128 UR8, c[0x3][URZ] ;  /* 0x00c00000ff0877ac */ /* 0x000e620008000c00 */
[----:B------:R-:W-:Y:S02]  /*0210*/  ISETP.GE.AND P0, PT, R2, UR7, PT ;  /* 0x0000000702007c0c */ /* 0x000fe4000bf06270 */
[----:B0-----:R-:W0:Y:S01]  /*0220*/  LDS R5, [R6+0x4] ;  /* 0x0000040006057984 */ /* 0x001e220000000800 */
[----:B------:R-:W2:Y:S01]  /*0230*/  LDCU.128 UR12, c[0x3][0x10] ;  /* 0x00c00200ff0c77ac */ /* 0x000ea20008000c00 */
[----:B------:R-:W-:Y:S02]  /*0240*/  ISETP.GE.OR P0, PT, R3, UR6, P0 ;  /* 0x0000000603007c0c */ /* 0x000fe40008706670 */
[----:B------:R-:W3:Y:S04]  /*0250*/  LDS R7, [R6+0x8] ;  /* 0x0000080006077984 */ /* 0x000ee80000000800 */
[----:B------:R-:W4:Y:S04]  /*0260*/  LDS R9, [R6+0x48] ;  /* 0x0000480006097984 */ /* 0x000f280000000800 */
[----:B------:R-:W2:Y:S04]  /*0270*/  LDS R11, [R6+0x4c] ;  /* 0x00004c00060b7984 */ /* 0x000ea80000000800 */
[----:B------:R-:W5:Y:S04]  /*0280*/  LDS R13, [R6+0x50] ;  /* 0x00005000060d7984 */ /* 0x000f680000000800 */
[----:B------:R-:W5:Y:S04]  /*0290*/  LDS R15, [R6+0x90] ;  /* 0x00009000060f7984 */ /* 0x000f680000000800 */
[----:B------:R-:W5:Y:S04]  /*02a0*/  LDS R17, [R6+0x94] ;  /* 0x0000940006117984 */ /* 0x000f680000000800 */
[----:B------:R-:W5:Y:S01]  /*02b0*/  LDS R19, [R6+0x98] ;  /* 0x0000980006137984 */ /* 0x000f620000000800 */
[----:B-1----:R-:W-:Y:S01]  /*02c0*/  FFMA R0, R0, UR8, RZ ;  /* 0x0000000800007c23 */ /* 0x002fe200080000ff */
[----:B------:R-:W1:Y:S03]  /*02d0*/  LDCU UR8, c[0x3][0x20] ;  /* 0x00c00400ff0877ac */ /* 0x000e660008000800 */
[----:B0-----:R-:W-:-:S04]  /*02e0*/  FFMA R0, R5, UR9, R0 ;  /* 0x0000000905007c23 */ /* 0x001fc80008000000 */
[----:B---3--:R-:W-:-:S04]  /*02f0*/  FFMA R0, R7, UR10, R0 ;  /* 0x0000000a07007c23 */ /* 0x008fc80008000000 */
[----:B----4-:R-:W-:-:S04]  /*0300*/  FFMA R0, R9, UR11, R0 ;  /* 0x0000000b09007c23 */ /* 0x010fc80008000000 */
[----:B--2---:R-:W-:-:S04]  /*0310*/  FFMA R0, R11, UR12, R0 ;  /* 0x0000000c0b007c23 */ /* 0x004fc80008000000 */
[----:B-----5:R-:W-:-:S04]  /*0320*/  FFMA R0, R13, UR13, R0 ;  /* 0x0000000d0d007c23 */ /* 0x020fc80008000000 */
[----:B------:R-:W-:-:S04]  /*0330*/  FFMA R0, R15, UR14, R0 ;  /* 0x0000000e0f007c23 */ /* 0x000fc80008000000 */
[----:B------:R-:W-:-:S04]  /*0340*/  FFMA R0, R17, UR15, R0 ;  /* 0x0000000f11007c23 */ /* 0x000fc80008000000 */
[----:B-1----:R-:W-:Y:S01]  /*0350*/  FFMA R19, R19, UR8, R0 ;  /* 0x0000000813137c23 */ /* 0x002fe20008000000 */
[----:B------:R-:W-:Y:S06]  /*0360*/  @P0 EXIT ;  /* 0x000000000000094d */ /* 0x000fec0003800000 */
[----:B------:R-:W0:Y:S01]  /*0370*/  LDC.64 R4, c[0x0][0x388] ;  /* 0x0000e200ff047b82 */ /* 0x000e220000000a00 */
[----:B------:R-:W-:-:S04]  /*0380*/  IMAD R3, R2, UR6, R3 ;  /* 0x0000000602037c24 */ /* 0x000fc8000f8e0203 */
[----:B0-----:R-:W-:-:S05]  /*0390*/  IMAD.WIDE R2, R3, 0x4, R4 ;  /* 0x0000000403027825 */ /* 0x001fca00078e0204 */
[----:B------:R-:W-:Y:S01]  /*03a0*/  STG.E desc[UR4][R2.64], R19 ;  /* 0x0000001302007986 */ /* 0x000fe2000c101904 */
[----:B------:R-:W-:Y:S05]  /*03b0*/  EXIT ;  /* 0x000000000000794d */ /* 0x000fea0003800000 */
.L_x_0:
[----:B------:R-:W-:-:S00]  /*03c0*/  BRA `(.L_x_0) ;  /* 0xfffffffc00fc7947 */ /* 0x000fc0000383ffff */
[----:B------:R-:W-:-:S00]  /*03d0*/  NOP ;  /* 0x0000000000007918 */ /* 0x000fc00000000000 */
        /* <DEDUP_REMOVED lines=10> */
.L_x_1:


//--------------------- .nv.shared._Z11convolutionPfS_ii --------------------------
	.section	.nv.shared._Z11convolutionPfS_ii,"aw",@nobits
	.sectionflags	@""
	.align	4
.nv.shared._Z11convolutionPfS_ii:
	.zero		2320


//--------------------- .nv.shared.reserved.0     --------------------------
	.section	.nv.shared.reserved.0,"aw",@nobits
	.weak		__nv_reservedSMEM_offset_0_alias
	.size		__nv_reservedSMEM_offset_0_alias, 0, 64
	.other		__nv_reservedSMEM_offset_0_alias,@"STO_CUDA_RESERVED_SHARED STV_DEFAULT"
__nv_reservedSMEM_offset_0_alias:
	.zero		0
	.zero		64


//--------------------- .nv.constant0._Z11convolutionPfS_ii --------------------------
	.section	.nv.constant0._Z11convolutionPfS_ii,"a",@progbits
	.sectionflags	@""
	.align	4
.nv.constant0._Z11convolutionPfS_ii:
	.zero		920


//--------------------- SYMBOLS --------------------------

	.type		.nv.reservedSmem.offset0,@object
	.size		.nv.reservedSmem.offset0,0x4
	.type		.nv.reservedSmem.cap,@object
	.size		.nv.reservedSmem.cap,0x4
